	.headerflags	@"EF_CUDA_TEXMODE_UNIFIED EF_CUDA_64BIT_ADDRESS EF_CUDA_ACCELERATORS EF_CUDA_SM90 EF_CUDA_VIRTUAL_SM(EF_CUDA_SM90)"
	.elftype	@"ET_EXEC"


//--------------------- .nv.info                  --------------------------
	.section	.nv.info,"",@"SHT_CUDA_INFO"
	.align	4


	//----- nvinfo : EIATTR_REGCOUNT
	.align		4
        /*0000*/ 	.byte	0x04, 0x2f
        /*0002*/ 	.short	(.L_3 - .L_2)
	.align		4
.L_2:
        /*0004*/ 	.word	index@(triton_poi_fused__native_batch_norm_legit_no_training_relu_1)
        /*0008*/ 	.word	0x00000012


	//----- nvinfo : EIATTR_MIN_STACK_SIZE
	.align		4
.L_3:
        /*000c*/ 	.byte	0x04, 0x12
        /*000e*/ 	.short	(.L_5 - .L_4)
	.align		4
.L_4:
        /*0010*/ 	.word	index@(triton_poi_fused__native_batch_norm_legit_no_training_relu_1)
        /*0014*/ 	.word	0x00000000


	//----- nvinfo : EIATTR_FRAME_SIZE
	.align		4
.L_5:
        /*0018*/ 	.byte	0x04, 0x11
        /*001a*/ 	.short	(.L_7 - .L_6)
	.align		4
.L_6:
        /*001c*/ 	.word	index@(triton_poi_fused__native_batch_norm_legit_no_training_relu_1)
        /*0020*/ 	.word	0x00000000


	//----- nvinfo : EIATTR_MIN_STACK_SIZE
	.align		4
.L_7:
        /*0024*/ 	.byte	0x04, 0x12
        /*0026*/ 	.short	(.L_9 - .L_8)
	.align		4
.L_8:
        /*0028*/ 	.word	index@(triton_poi_fused__native_batch_norm_legit_no_training_relu_1)
        /*002c*/ 	.word	0x00000000
.L_9:


//--------------------- .nv.info.triton_poi_fused__native_batch_norm_legit_no_training_relu_1 --------------------------
	.section	.nv.info.triton_poi_fused__native_batch_norm_legit_no_training_relu_1,"",@"SHT_CUDA_INFO"
	.sectionflags	@""
	.align	4


	//----- nvinfo : EIATTR_CUDA_API_VERSION
	.align		4
        /*0000*/ 	.byte	0x04, 0x37
        /*0002*/ 	.short	(.L_11 - .L_10)
.L_10:
        /*0004*/ 	.word	0x0000007c


	//----- nvinfo : EIATTR_KPARAM_INFO
	.align		4
.L_11:
        /*0008*/ 	.byte	0x04, 0x17
        /*000a*/ 	.short	(.L_13 - .L_12)
.L_12:
        /*000c*/ 	.word	0x00000000
        /*0010*/ 	.short	0x0006
        /*0012*/ 	.short	0x0030
        /*0014*/ 	.byte	0x00, 0xf0, 0x11, 0x00


	//----- nvinfo : EIATTR_KPARAM_INFO
	.align		4
.L_13:
        /*0018*/ 	.byte	0x04, 0x17
        /*001a*/ 	.short	(.L_15 - .L_14)
.L_14:
        /*001c*/ 	.word	0x00000000
        /*0020*/ 	.short	0x0005
        /*0022*/ 	.short	0x0028
        /*0024*/ 	.byte	0x00, 0xf4, 0x21, 0x00


	//----- nvinfo : EIATTR_KPARAM_INFO
	.align		4
.L_15:
        /*0028*/ 	.byte	0x04, 0x17
        /*002a*/ 	.short	(.L_17 - .L_16)
.L_16:
        /*002c*/ 	.word	0x00000000
        /*0030*/ 	.short	0x0004
        /*0032*/ 	.short	0x0020
        /*0034*/ 	.byte	0x00, 0xf4, 0x21, 0x00


	//----- nvinfo : EIATTR_KPARAM_INFO
	.align		4
.L_17:
        /*0038*/ 	.byte	0x04, 0x17
        /*003a*/ 	.short	(.L_19 - .L_18)
.L_18:
        /*003c*/ 	.word	0x00000000
        /*0040*/ 	.short	0x0003
        /*0042*/ 	.short	0x0018
        /*0044*/ 	.byte	0x00, 0xf4, 0x21, 0x00


	//----- nvinfo : EIATTR_KPARAM_INFO
	.align		4
.L_19:
        /*0048*/ 	.byte	0x04, 0x17
        /*004a*/ 	.short	(.L_21 - .L_20)
.L_20:
        /*004c*/ 	.word	0x00000000
        /*0050*/ 	.short	0x0002
        /*0052*/ 	.short	0x0010
        /*0054*/ 	.byte	0x00, 0xf4, 0x21, 0x00


	//----- nvinfo : EIATTR_KPARAM_INFO
	.align		4
.L_21:
        /*0058*/ 	.byte	0x04, 0x17
        /*005a*/ 	.short	(.L_23 - .L_22)
.L_22:
        /*005c*/ 	.word	0x00000000
        /*0060*/ 	.short	0x0001
        /*0062*/ 	.short	0x0008
        /*0064*/ 	.byte	0x00, 0xf4, 0x21, 0x00


	//----- nvinfo : EIATTR_KPARAM_INFO
	.align		4
.L_23:
        /*0068*/ 	.byte	0x04, 0x17
        /*006a*/ 	.short	(.L_25 - .L_24)
.L_24:
        /*006c*/ 	.word	0x00000000
        /*0070*/ 	.short	0x0000
        /*0072*/ 	.short	0x0000
        /*0074*/ 	.byte	0x00, 0xf4, 0x21, 0x00


	//----- nvinfo : EIATTR_SPARSE_MMA_MASK
	.align		4
.L_25:
        /*0078*/ 	.byte	0x03, 0x50
        /*007a*/ 	.short	0x0000


	//----- nvinfo : EIATTR_MAXREG_COUNT
	.align		4
        /*007c*/ 	.byte	0x03, 0x1b
        /*007e*/ 	.short	0x00ff


	//----- nvinfo : EIATTR_EXIT_INSTR_OFFSETS
	.align		4
        /*0080*/ 	.byte	0x04, 0x1c
        /*0082*/ 	.short	(.L_27 - .L_26)


	//   ....[0]....
.L_26:
        /*0084*/ 	.word	0x00000320


	//   ....[1]....
        /*0088*/ 	.word	0x00000340


	//----- nvinfo : EIATTR_REQNTID
	.align		4
.L_27:
        /*008c*/ 	.byte	0x04, 0x10
        /*008e*/ 	.short	(.L_29 - .L_28)
.L_28:
        /*0090*/ 	.word	0x00000080
        /*0094*/ 	.word	0x00000001
        /*0098*/ 	.word	0x00000001


	//----- nvinfo : EIATTR_CBANK_PARAM_SIZE
	.align		4
.L_29:
        /*009c*/ 	.byte	0x03, 0x19
        /*009e*/ 	.short	0x0034


	//----- nvinfo : EIATTR_PARAM_CBANK
	.align		4
        /*00a0*/ 	.byte	0x04, 0x0a
        /*00a2*/ 	.short	(.L_31 - .L_30)
	.align		4
.L_30:
        /*00a4*/ 	.word	index@(.nv.constant0.triton_poi_fused__native_batch_norm_legit_no_training_relu_1)
        /*00a8*/ 	.short	0x0210
        /*00aa*/ 	.short	0x0034


	//----- nvinfo : EIATTR_SW_WAR
	.align		4
.L_31:
        /*00ac*/ 	.byte	0x04, 0x36
        /*00ae*/ 	.short	(.L_33 - .L_32)
.L_32:
        /*00b0*/ 	.word	0x00000008
.L_33:


//--------------------- .nv.callgraph             --------------------------
	.section	.nv.callgraph,"",@"SHT_CUDA_CALLGRAPH"
	.align	4
	.sectionentsize	8
	.align		4
        /*0000*/ 	.word	0x00000000
	.align		4
        /*0004*/ 	.word	0xffffffff
	.align		4
        /*0008*/ 	.word	0x00000000
	.align		4
        /*000c*/ 	.word	0xfffffffe
	.align		4
        /*0010*/ 	.word	0x00000000
	.align		4
        /*0014*/ 	.word	0xfffffffd
	.align		4
        /*0018*/ 	.word	0x00000000
	.align		4
        /*001c*/ 	.word	0xfffffffc


//--------------------- .nv.constant4             --------------------------
	.section	.nv.constant4,"a",@progbits
	.align	8
	.align		8
.nv.constant4:
        /*0000*/ 	.dword	_$_str
	.align		8
        /*0008*/ 	.dword	_$_str_$_2


//--------------------- .text.triton_poi_fused__native_batch_norm_legit_no_training_relu_1 --------------------------
	.section	.text.triton_poi_fused__native_batch_norm_legit_no_training_relu_1,"ax",@progbits
	.align	128
        .global         triton_poi_fused__native_batch_norm_legit_no_training_relu_1
        .type           triton_poi_fused__native_batch_norm_legit_no_training_relu_1,@function
        .size           triton_poi_fused__native_batch_norm_legit_no_training_relu_1,(.L_x_1 - triton_poi_fused__native_batch_norm_legit_no_training_relu_1)
        .other          triton_poi_fused__native_batch_norm_legit_no_training_relu_1,@"STO_CUDA_ENTRY STV_DEFAULT"
triton_poi_fused__native_batch_norm_legit_no_training_relu_1:
.text.triton_poi_fused__native_batch_norm_legit_no_training_relu_1:
[----:B------:R-:W0:Y:S01]  /*0000*/  LDC R1, c[0x0][0x28] ;  /* 0x00000a00ff017b82 */ /* 0x000e220000000800 */
[----:B------:R-:W1:Y:S07]  /*0010*/  S2R R0, SR_TID.X ;  /* 0x0000000000007919 */ /* 0x000e6e0000002100 */
[----:B------:R-:W2:Y:S01]  /*0020*/  LDC.64 R8, c[0x0][0x220] ;  /* 0x00008800ff087b82 */ /* 0x000ea20000000a00 */
[----:B------:R-:W-:Y:S01]  /*0030*/  HFMA2.MMA R14, -RZ, RZ, 0, 0 ;  /* 0x00000000ff0e7435 */ /* 0x000fe200000001ff */
[----:B------:R-:W-:Y:S01]  /*0040*/  ULDC.64 UR4, c[0x0][0x208] ;  /* 0x0000820000047ab9 */ /* 0x000fe20000000a00 */
[----:B------:R-:W3:Y:S05]  /*0050*/  S2R R3, SR_CTAID.X ;  /* 0x0000000000037919 */ /* 0x000eea0000002500 */
[----:B------:R-:W4:Y:S08]  /*0060*/  LDC.64 R4, c[0x0][0x210] ;  /* 0x00008400ff047b82 */ /* 0x000f300000000a00 */
[----:B------:R-:W5:Y:S08]  /*0070*/  LDC.64 R6, c[0x0][0x218] ;  /* 0x00008600ff067b82 */ /* 0x000f700000000a00 */
[----:B------:R-:W5:Y:S01]  /*0080*/  LDC.64 R10, c[0x0][0x228] ;  /* 0x00008a00ff0a7b82 */ /* 0x000f620000000a00 */
[----:B-1----:R-:W-:-:S07]  /*0090*/  LOP3.LUT R0, R0, 0x7f, RZ, 0xc0, !PT ;  /* 0x0000007f00007812 */ /* 0x002fce00078ec0ff */
[----:B------:R-:W1:Y:S01]  /*00a0*/  LDC.64 R12, c[0x0][0x230] ;  /* 0x00008c00ff0c7b82 */ /* 0x000e620000000a00 */
[----:B---3--:R-:W-:Y:S01]  /*00b0*/  SHF.R.S32.HI R2, RZ, 0x18, R3 ;  /* 0x00000018ff027819 */ /* 0x008fe20000011403 */
[----:B------:R-:W-:-:S03]  /*00c0*/  IMAD R0, R3, 0x80, R0 ;  /* 0x0000008003007824 */ /* 0x000fc600078e0200 */
[----:B------:R-:W-:Y:S02]  /*00d0*/  SGXT R3, R2, 0x1 ;  /* 0x000000010203781a */ /* 0x000fe40000000200 */
[----:B------:R-:W-:Y:S02]  /*00e0*/  ISETP.GE.AND P0, PT, R0, 0x800, PT ;  /* 0x000008000000780c */ /* 0x000fe40003f06270 */
[----:B------:R-:W-:-:S04]  /*00f0*/  LEA.HI R3, R3, R0, RZ, 0x4 ;  /* 0x0000000003037211 */ /* 0x000fc800078f20ff */
[----:B------:R-:W-:-:S04]  /*0100*/  SHF.R.S32.HI R3, RZ, 0x4, R3 ;  /* 0x00000004ff037819 */ /* 0x000fc80000011403 */
[----:B------:R-:W-:-:S04]  /*0110*/  LEA.HI R2, R3, R3, RZ, 0x5 ;  /* 0x0000000303027211 */ /* 0x000fc800078f28ff */
[----:B------:R-:W-:-:S05]  /*0120*/  LOP3.LUT R2, R2, 0xffffffe0, RZ, 0xc0, !PT ;  /* 0xffffffe002027812 */ /* 0x000fca00078ec0ff */
[----:B------:R-:W-:-:S04]  /*0130*/  IMAD.IADD R15, R3, 0x1, -R2 ;  /* 0x00000001030f7824 */ /* 0x000fc800078e0a02 */
[----:B--2---:R-:W-:-:S05]  /*0140*/  IMAD.WIDE R8, R15, 0x4, R8 ;  /* 0x000000040f087825 */ /* 0x004fca00078e0208 */
[----:B------:R2:W3:Y:S01]  /*0150*/  @!P0 LDG.E.EL R14, desc[UR4][R8.64] ;  /* 0x00000004080e8981 */ /* 0x0004e2000c2e1900 */
[----:B------:R-:W-:Y:S01]  /*0160*/  CS2R R2, SRZ ;  /* 0x0000000000027805 */ /* 0x000fe2000001ff00 */
[----:B----4-:R-:W-:-:S04]  /*0170*/  IMAD.WIDE R4, R0, 0x4, R4 ;  /* 0x0000000400047825 */ /* 0x010fc800078e0204 */
[C---:B-----5:R-:W-:Y:S01]  /*0180*/  IMAD.WIDE R6, R15.reuse, 0x4, R6 ;  /* 0x000000040f067825 */ /* 0x060fe200078e0206 */
[----:B------:R4:W5:Y:S03]  /*0190*/  @!P0 LDG.E R2, desc[UR4][R4.64] ;  /* 0x0000000404028981 */ /* 0x000966000c1e1900 */
[C---:B0-2---:R-:W-:Y:S01]  /*01a0*/  IMAD.WIDE R8, R15.reuse, 0x4, R10 ;  /* 0x000000040f087825 */ /* 0x045fe200078e020a */
[----:B------:R0:W5:Y:S03]  /*01b0*/  @!P0 LDG.E.EL R3, desc[UR4][R6.64] ;  /* 0x0000000406038981 */ /* 0x000166000c2e1900 */
[----:B-1----:R-:W-:Y:S01]  /*01c0*/  IMAD.WIDE R10, R15, 0x4, R12 ;  /* 0x000000040f0a7825 */ /* 0x002fe200078e020c */
[----:B------:R-:W-:Y:S01]  /*01d0*/  CS2R R12, SRZ ;  /* 0x00000000000c7805 */ /* 0x000fe2000001ff00 */
[----:B----4-:R-:W1:Y:S05]  /*01e0*/  LDC.64 R4, c[0x0][0x238] ;  /* 0x00008e00ff047b82 */ /* 0x010e6a0000000a00 */
[----:B------:R-:W2:Y:S04]  /*01f0*/  @!P0 LDG.E.EL R12, desc[UR4][R8.64] ;  /* 0x00000004080c8981 */ /* 0x000ea8000c2e1900 */
[----:B------:R-:W2:Y:S01]  /*0200*/  @!P0 LDG.E.EL R13, desc[UR4][R10.64] ;  /* 0x000000040a0d8981 */ /* 0x000ea2000c2e1900 */
[----:B0-----:R-:W-:Y:S01]  /*0210*/  MOV R6, 0x3e800000 ;  /* 0x3e80000000067802 */ /* 0x001fe20000000f00 */
[----:B---3--:R-:W-:-:S04]  /*0220*/  FADD R14, R14, 9.9999997473787516356e-06 ;  /* 0x3727c5ac0e0e7421 */ /* 0x008fc80000000000 */
[----:B------:R-:W0:Y:S01]  /*0230*/  MUFU.SQRT R15, R14 ;  /* 0x0000000e000f7308 */ /* 0x000e220000002000 */
[----:B-----5:R-:W-:Y:S01]  /*0240*/  FADD R2, -R3, R2 ;  /* 0x0000000203027221 */ /* 0x020fe20000000100 */
[C---:B0-----:R-:W-:Y:S02]  /*0250*/  FSETP.GT.AND P1, PT, R15.reuse, 8.50705917302346158658e+37, PT ;  /* 0x7e8000000f00780b */ /* 0x041fe40003f24000 */
[----:B------:R-:W-:Y:S02]  /*0260*/  FSETP.GEU.AND P2, PT, R15, 1.175494350822287508e-38, PT ;  /* 0x008000000f00780b */ /* 0x000fe40003f4e000 */
[----:B------:R-:W-:-:S09]  /*0270*/  FSEL R6, R6, 1, P1 ;  /* 0x3f80000006067808 */ /* 0x000fd20000800000 */
[----:B------:R-:W-:Y:S02]  /*0280*/  @P1 FMUL R15, R15, 0.25 ;  /* 0x3e8000000f0f1820 */ /* 0x000fe40000400000 */
[----:B------:R-:W-:Y:S02]  /*0290*/  @!P2 FMUL R6, R6, 16777216 ;  /* 0x4b8000000606a820 */ /* 0x000fe40000400000 */
[----:B------:R-:W-:-:S06]  /*02a0*/  @!P2 FMUL R15, R15, 16777216 ;  /* 0x4b8000000f0fa820 */ /* 0x000fcc0000400000 */
[----:B------:R-:W0:Y:S02]  /*02b0*/  MUFU.RCP R15, R15 ;  /* 0x0000000f000f7308 */ /* 0x000e240000001000 */
[----:B0-----:R-:W-:-:S04]  /*02c0*/  FMUL R3, R15, R6 ;  /* 0x000000060f037220 */ /* 0x001fc80000400000 */
[----:B------:R-:W-:-:S04]  /*02d0*/  FMUL R2, R2, R3 ;  /* 0x0000000302027220 */ /* 0x000fc80000400000 */
[----:B--2---:R-:W-:Y:S01]  /*02e0*/  FFMA R12, R2, R12, R13 ;  /* 0x0000000c020c7223 */ /* 0x004fe2000000000d */
[----:B-1----:R-:W-:-:S04]  /*02f0*/  IMAD.WIDE R2, R0, 0x4, R4 ;  /* 0x0000000400027825 */ /* 0x002fc800078e0204 */
[----:B------:R-:W-:-:S04]  /*0300*/  FSETP.GEU.AND P1, PT, R12, RZ, PT ;  /* 0x000000ff0c00720b */ /* 0x000fc80003f2e000 */
[----:B------:R-:W-:Y:S01]  /*0310*/  FSEL R5, R12, RZ, P1 ;  /* 0x000000ff0c057208 */ /* 0x000fe20000800000 */
[----:B------:R-:W-:Y:S08]  /*0320*/  @P0 EXIT ;  /* 0x000000000000094d */ /* 0x000ff00003800000 */
[----:B------:R-:W-:Y:S01]  /*0330*/  STG.E desc[UR4][R2.64], R5 ;  /* 0x0000000502007986 */ /* 0x000fe2000c101904 */
[----:B------:R-:W-:Y:S05]  /*0340*/  EXIT ;  /* 0x000000000000794d */ /* 0x000fea0003800000 */
.L_x_0:
[----:B------:R-:W-:-:S00]  /*0350*/  BRA `(.L_x_0) ;  /* 0xfffffffc00fc7947 */ /* 0x000fc0000383ffff */
[----:B------:R-:W-:-:S00]  /*0360*/  NOP ;  /* 0x0000000000007918 */ /* 0x000fc00000000000 */
        /* <DEDUP_REMOVED lines=9> */
.L_x_1:


//--------------------- .nv.global.init           --------------------------
	.section	.nv.global.init,"aw",@progbits
.nv.global.init:
	.type		_$_str,@object
	.size		_$_str,(_$_str_$_2 - _$_str)
_$_str:
        /*0000*/ 	.byte	0x5f, 0x5f, 0x43, 0x55, 0x44, 0x41, 0x5f, 0x46, 0x54, 0x5a, 0x00
	.type		_$_str_$_2,@object
	.size		_$_str_$_2,(.L_1 - _$_str_$_2)
_$_str_$_2:
        /*000b*/ 	.byte	0x5f, 0x5f, 0x43, 0x55, 0x44, 0x41, 0x5f, 0x50, 0x52, 0x45, 0x43, 0x5f, 0x53, 0x51, 0x52, 0x54
        /*001b*/ 	.byte	0x00
.L_1:


//--------------------- .nv.constant0.triton_poi_fused__native_batch_norm_legit_no_training_relu_1 --------------------------
	.section	.nv.constant0.triton_poi_fused__native_batch_norm_legit_no_training_relu_1,"a",@progbits
	.sectionflags	@""
	.align	4
.nv.constant0.triton_poi_fused__native_batch_norm_legit_no_training_relu_1:
	.zero		580
